//
// Generated by NVIDIA NVVM Compiler
//
// Compiler Build ID: CL-36424714
// Cuda compilation tools, release 13.0, V13.0.88
// Based on NVVM 20.0.0
//

.version 9.0
.target sm_100
.address_size 64

	// .globl	_Z8dot_vec4ILi32EEvPfS0_S0_i
// _ZZ8dot_vec4ILi32EEvPfS0_S0_iE4smem has been demoted

.visible .entry _Z8dot_vec4ILi32EEvPfS0_S0_i(
	.param .u64 .ptr .align 1 _Z8dot_vec4ILi32EEvPfS0_S0_i_param_0,
	.param .u64 .ptr .align 1 _Z8dot_vec4ILi32EEvPfS0_S0_i_param_1,
	.param .u64 .ptr .align 1 _Z8dot_vec4ILi32EEvPfS0_S0_i_param_2,
	.param .u32 _Z8dot_vec4ILi32EEvPfS0_S0_i_param_3
)
{
	.reg .pred 	%p<13>;
	.reg .b32 	%r<29>;
	.reg .b32 	%f<34>;
	.reg .b64 	%rd<10>;
	// demoted variable
	.shared .align 4 .b8 _ZZ8dot_vec4ILi32EEvPfS0_S0_iE4smem[4];
	ld.param.u64 	%rd3, [_Z8dot_vec4ILi32EEvPfS0_S0_i_param_0];
	ld.param.u64 	%rd4, [_Z8dot_vec4ILi32EEvPfS0_S0_i_param_1];
	ld.param.u64 	%rd5, [_Z8dot_vec4ILi32EEvPfS0_S0_i_param_2];
	ld.param.u32 	%r6, [_Z8dot_vec4ILi32EEvPfS0_S0_i_param_3];
	mov.u32 	%r1, %tid.x;
	mov.u32 	%r7, %ctaid.x;
	shl.b32 	%r8, %r7, 7;
	shl.b32 	%r9, %r1, 2;
	add.s32 	%r28, %r8, %r9;
	setp.ge.s32 	%p1, %r28, %r6;
	mov.f32 	%f33, 0f00000000;
	@%p1 bra 	$L__BB0_3;
	mov.u32 	%r10, %nctaid.x;
	shl.b32 	%r3, %r10, 7;
	cvta.to.global.u64 	%rd1, %rd3;
	cvta.to.global.u64 	%rd2, %rd4;
	mov.f32 	%f33, 0f00000000;
$L__BB0_2:
	mul.wide.s32 	%rd6, %r28, 4;
	add.s64 	%rd7, %rd1, %rd6;
	ld.global.v4.f32 	{%f7, %f8, %f9, %f10}, [%rd7];
	add.s64 	%rd8, %rd2, %rd6;
	ld.global.v4.f32 	{%f11, %f12, %f13, %f14}, [%rd8];
	fma.rn.f32 	%f15, %f7, %f11, %f33;
	add.s32 	%r11, %r28, 1;
	setp.lt.s32 	%p2, %r11, %r6;
	fma.rn.f32 	%f16, %f8, %f12, %f15;
	selp.f32 	%f17, %f16, %f15, %p2;
	add.s32 	%r12, %r28, 2;
	setp.lt.s32 	%p3, %r12, %r6;
	fma.rn.f32 	%f18, %f9, %f13, %f17;
	selp.f32 	%f19, %f18, %f17, %p3;
	add.s32 	%r13, %r28, 3;
	setp.lt.s32 	%p4, %r13, %r6;
	fma.rn.f32 	%f20, %f10, %f14, %f19;
	selp.f32 	%f33, %f20, %f19, %p4;
	add.s32 	%r28, %r28, %r3;
	setp.lt.s32 	%p5, %r28, %r6;
	@%p5 bra 	$L__BB0_2;
$L__BB0_3:
	mov.b32 	%r14, %f33;
	shfl.sync.bfly.b32	%r15|%p6, %r14, 16, 31, -1;
	mov.b32 	%f21, %r15;
	add.f32 	%f22, %f33, %f21;
	mov.b32 	%r16, %f22;
	shfl.sync.bfly.b32	%r17|%p7, %r16, 8, 31, -1;
	mov.b32 	%f23, %r17;
	add.f32 	%f24, %f22, %f23;
	mov.b32 	%r18, %f24;
	shfl.sync.bfly.b32	%r19|%p8, %r18, 4, 31, -1;
	mov.b32 	%f25, %r19;
	add.f32 	%f26, %f24, %f25;
	mov.b32 	%r20, %f26;
	shfl.sync.bfly.b32	%r21|%p9, %r20, 2, 31, -1;
	mov.b32 	%f27, %r21;
	add.f32 	%f28, %f26, %f27;
	mov.b32 	%r22, %f28;
	shfl.sync.bfly.b32	%r23|%p10, %r22, 1, 31, -1;
	mov.b32 	%f29, %r23;
	add.f32 	%f4, %f28, %f29;
	and.b32  	%r24, %r1, 31;
	setp.ne.s32 	%p11, %r24, 0;
	@%p11 bra 	$L__BB0_5;
	shr.u32 	%r25, %r1, 3;
	mov.u32 	%r26, _ZZ8dot_vec4ILi32EEvPfS0_S0_iE4smem;
	add.s32 	%r27, %r26, %r25;
	st.shared.f32 	[%r27], %f4;
$L__BB0_5:
	bar.sync 	0;
	setp.ne.s32 	%p12, %r1, 0;
	@%p12 bra 	$L__BB0_7;
	ld.shared.f32 	%f30, [_ZZ8dot_vec4ILi32EEvPfS0_S0_iE4smem];
	cvta.to.global.u64 	%rd9, %rd5;
	atom.global.add.f32 	%f31, [%rd9], %f30;
$L__BB0_7:
	ret;

}


// ===== COMPILED SASS (sm_100) =====

	.target	sm_100

	.elftype	@"ET_EXEC"


//--------------------- .note.nv.tkinfo           --------------------------
	.section	.note.nv.tkinfo,"",@"SHT_NOTE"
	.sectionflags	@"SHF_NOTE_NV_TKINFO"
	.tkinfo
        /*0018*/ 	.word	0x00000002
        /*0030*/ 	.string	""
        /*0030*/ 	.string	"ptxas"
        /*0030*/ 	.string	"Cuda compilation tools, release 13.0, V13.0.88"
        /*0030*/ 	.string	"Build cuda_13.0.r13.0/compiler.36424714_0"
        /*0030*/ 	.string	"-arch sm_100 -m 64 "



//--------------------- .note.nv.cuinfo           --------------------------
	.section	.note.nv.cuinfo,"",@"SHT_NOTE"
	.sectionflags	@"SHF_NOTE_NV_CUINFO"
        /*0018*/ 	.short	0x0002
        /*001a*/ 	.short	0x0064
        /*001c*/ 	.short	0x0082
	.zero		2


//--------------------- .nv.info                  --------------------------
	.section	.nv.info,"",@"SHT_CUDA_INFO"
	.align	4


	//----- nvinfo : EIATTR_REGCOUNT
	.align		4
        /*0000*/ 	.byte	0x04, 0x2f
        /*0002*/ 	.short	(.L_1 - .L_0)
	.align		4
.L_0:
        /*0004*/ 	.word	index@(_Z8dot_vec4ILi32EEvPfS0_S0_i)
        /*0008*/ 	.word	0x00000015


	//----- nvinfo : EIATTR_FRAME_SIZE
	.align		4
.L_1:
        /*000c*/ 	.byte	0x04, 0x11
        /*000e*/ 	.short	(.L_3 - .L_2)
	.align		4
.L_2:
        /*0010*/ 	.word	index@(_Z8dot_vec4ILi32EEvPfS0_S0_i)
        /*0014*/ 	.word	0x00000000


	//----- nvinfo : EIATTR_MIN_STACK_SIZE
	.align		4
.L_3:
        /*0018*/ 	.byte	0x04, 0x12
        /*001a*/ 	.short	(.L_5 - .L_4)
	.align		4
.L_4:
        /*001c*/ 	.word	index@(_Z8dot_vec4ILi32EEvPfS0_S0_i)
        /*0020*/ 	.word	0x00000000
.L_5:


//--------------------- .nv.compat                --------------------------
	.section	.nv.compat,"",@"SHT_CUDA_COMPAT_INFO"
	.align	4
        /*0000*/ 	.byte	0x02, 0x09, 0x00, 0x00, 0x02, 0x02, 0x01, 0x00, 0x02, 0x05, 0x05, 0x00, 0x03, 0x07, 0x01, 0x01
        /*0010*/ 	.byte	0x02, 0x03, 0x00, 0x00, 0x02, 0x06, 0x01, 0x00, 0x04, 0x0b, 0x08, 0x00, 0x09, 0x00, 0x00, 0x00
        /*0020*/ 	.byte	0x00, 0x00, 0x00, 0x00


//--------------------- .nv.info._Z8dot_vec4ILi32EEvPfS0_S0_i --------------------------
	.section	.nv.info._Z8dot_vec4ILi32EEvPfS0_S0_i,"",@"SHT_CUDA_INFO"
	.sectionflags	@""
	.align	4


	//----- nvinfo : EIATTR_CUDA_API_VERSION
	.align		4
        /*0000*/ 	.byte	0x04, 0x37
        /*0002*/ 	.short	(.L_7 - .L_6)
.L_6:
        /*0004*/ 	.word	0x00000082


	//----- nvinfo : EIATTR_KPARAM_INFO
	.align		4
.L_7:
        /*0008*/ 	.byte	0x04, 0x17
        /*000a*/ 	.short	(.L_9 - .L_8)
.L_8:
        /*000c*/ 	.word	0x00000000
        /*0010*/ 	.short	0x0003
        /*0012*/ 	.short	0x0018
        /*0014*/ 	.byte	0x00, 0xf0, 0x11, 0x00


	//----- nvinfo : EIATTR_KPARAM_INFO
	.align		4
.L_9:
        /*0018*/ 	.byte	0x04, 0x17
        /*001a*/ 	.short	(.L_11 - .L_10)
.L_10:
        /*001c*/ 	.word	0x00000000
        /*0020*/ 	.short	0x0002
        /*0022*/ 	.short	0x0010
        /*0024*/ 	.byte	0x00, 0xf5, 0x21, 0x00


	//----- nvinfo : EIATTR_KPARAM_INFO
	.align		4
.L_11:
        /*0028*/ 	.byte	0x04, 0x17
        /*002a*/ 	.short	(.L_13 - .L_12)
.L_12:
        /*002c*/ 	.word	0x00000000
        /*0030*/ 	.short	0x0001
        /*0032*/ 	.short	0x0008
        /*0034*/ 	.byte	0x00, 0xf5, 0x21, 0x00


	//----- nvinfo : EIATTR_KPARAM_INFO
	.align		4
.L_13:
        /*0038*/ 	.byte	0x04, 0x17
        /*003a*/ 	.short	(.L_15 - .L_14)
.L_14:
        /*003c*/ 	.word	0x00000000
        /*0040*/ 	.short	0x0000
        /*0042*/ 	.short	0x0000
        /*0044*/ 	.byte	0x00, 0xf5, 0x21, 0x00


	//----- nvinfo : EIATTR_SPARSE_MMA_MASK
	.align		4
.L_15:
        /*0048*/ 	.byte	0x03, 0x50
        /*004a*/ 	.short	0x0000


	//----- nvinfo : EIATTR_MAXREG_COUNT
	.align		4
        /*004c*/ 	.byte	0x03, 0x1b
        /*004e*/ 	.short	0x00ff


	//----- nvinfo : EIATTR_NUM_BARRIERS
	.align		4
        /*0050*/ 	.byte	0x02, 0x4c
        /*0052*/ 	.byte	0x01
	.zero		1


	//----- nvinfo : EIATTR_MERCURY_ISA_VERSION
	.align		4
        /*0054*/ 	.byte	0x03, 0x5f
        /*0056*/ 	.short	0x0101


	//----- nvinfo : EIATTR_COOP_GROUP_MASK_REGIDS
	.align		4
        /*0058*/ 	.byte	0x04, 0x29
        /*005a*/ 	.short	(.L_17 - .L_16)


	//   ....[0]....
.L_16:
        /*005c*/ 	.word	0xffffffff


	//   ....[1]....
        /*0060*/ 	.word	0xffffffff


	//   ....[2]....
        /*0064*/ 	.word	0xffffffff


	//   ....[3]....
        /*0068*/ 	.word	0xffffffff


	//   ....[4]....
        /*006c*/ 	.word	0xffffffff


	//----- nvinfo : EIATTR_COOP_GROUP_INSTR_OFFSETS
	.align		4
.L_17:
        /*0070*/ 	.byte	0x04, 0x28
        /*0072*/ 	.short	(.L_19 - .L_18)


	//   ....[0]....
.L_18:
        /*0074*/ 	.word	0x00000220


	//   ....[1]....
        /*0078*/ 	.word	0x00000280


	//   ....[2]....
        /*007c*/ 	.word	0x000002c0


	//   ....[3]....
        /*0080*/ 	.word	0x000002e0


	//   ....[4]....
        /*0084*/ 	.word	0x00000300


	//----- nvinfo : EIATTR_VRC_CTA_INIT_COUNT
	.align		4
.L_19:
        /*0088*/ 	.byte	0x02, 0x4a
	.zero		1
	.zero		1


	//----- nvinfo : EIATTR_EXIT_INSTR_OFFSETS
	.align		4
        /*008c*/ 	.byte	0x04, 0x1c
        /*008e*/ 	.short	(.L_21 - .L_20)


	//   ....[0]....
.L_20:
        /*0090*/ 	.word	0x00000340


	//   ....[1]....
        /*0094*/ 	.word	0x000003b0


	//----- nvinfo : EIATTR_CRS_STACK_SIZE
	.align		4
.L_21:
        /*0098*/ 	.byte	0x04, 0x1e
        /*009a*/ 	.short	(.L_23 - .L_22)
.L_22:
        /*009c*/ 	.word	0x00000000


	//----- nvinfo : EIATTR_CBANK_PARAM_SIZE
	.align		4
.L_23:
        /*00a0*/ 	.byte	0x03, 0x19
        /*00a2*/ 	.short	0x001c


	//----- nvinfo : EIATTR_PARAM_CBANK
	.align		4
        /*00a4*/ 	.byte	0x04, 0x0a
        /*00a6*/ 	.short	(.L_25 - .L_24)
	.align		4
.L_24:
        /*00a8*/ 	.word	index@(.nv.constant0._Z8dot_vec4ILi32EEvPfS0_S0_i)
        /*00ac*/ 	.short	0x0380
        /*00ae*/ 	.short	0x001c


	//----- nvinfo : EIATTR_SW_WAR
	.align		4
.L_25:
        /*00b0*/ 	.byte	0x04, 0x36
        /*00b2*/ 	.short	(.L_27 - .L_26)
.L_26:
        /*00b4*/ 	.word	0x00000008
.L_27:


//--------------------- .nv.callgraph             --------------------------
	.section	.nv.callgraph,"",@"SHT_CUDA_CALLGRAPH"
	.align	4
	.sectionentsize	8
	.align		4
        /*0000*/ 	.word	0x00000000
	.align		4
        /*0004*/ 	.word	0xffffffff
	.align		4
        /*0008*/ 	.word	0x00000000
	.align		4
        /*000c*/ 	.word	0xfffffffe
	.align		4
        /*0010*/ 	.word	0x00000000
	.align		4
        /*0014*/ 	.word	0xfffffffd
	.align		4
        /*0018*/ 	.word	0x00000000
	.align		4
        /*001c*/ 	.word	0xfffffffc


//--------------------- .text._Z8dot_vec4ILi32EEvPfS0_S0_i --------------------------
	.section	.text._Z8dot_vec4ILi32EEvPfS0_S0_i,"ax",@progbits
	.align	128
        .global         _Z8dot_vec4ILi32EEvPfS0_S0_i
        .type           _Z8dot_vec4ILi32EEvPfS0_S0_i,@function
        .size           _Z8dot_vec4ILi32EEvPfS0_S0_i,(.L_x_4 - _Z8dot_vec4ILi32EEvPfS0_S0_i)
        .other          _Z8dot_vec4ILi32EEvPfS0_S0_i,@"STO_CUDA_ENTRY STV_DEFAULT"
_Z8dot_vec4ILi32EEvPfS0_S0_i:
.text._Z8dot_vec4ILi32EEvPfS0_S0_i:
[----:B------:R-:W-:Y:S01]  /*0000*/  LDC R1, c[0x0][0x37c] ;  /* 0x0000df00ff017b82 */ /* 0x000fe20000000800 */
[----:B------:R-:W0:Y:S01]  /*0010*/  S2R R0, SR_TID.X ;  /* 0x0000000000007919 */ /* 0x000e220000002100 */
[----:B------:R-:W1:Y:S01]  /*0020*/  LDCU UR4, c[0x0][0x398] ;  /* 0x00007300ff0477ac */ /* 0x000e620008000800 */
[----:B------:R-:W-:Y:S01]  /*0030*/  BSSY.RECONVERGENT B0, `(.L_x_0) ;  /* 0x000001e000007945 */ /* 0x000fe20003800200 */
[----:B------:R-:W-:Y:S01]  /*0040*/  IMAD.MOV.U32 R17, RZ, RZ, RZ ;  /* 0x000000ffff117224 */ /* 0x000fe200078e00ff */
[----:B------:R-:W0:Y:S01]  /*0050*/  S2R R3, SR_CTAID.X ;  /* 0x0000000000037919 */ /* 0x000e220000002500 */
[----:B------:R-:W2:Y:S01]  /*0060*/  LDCU.64 UR6, c[0x0][0x358] ;  /* 0x00006b00ff0677ac */ /* 0x000ea20008000a00 */
[----:B0-----:R-:W-:-:S04]  /*0070*/  LEA R3, R3, R0, 0x5 ;  /* 0x0000000003037211 */ /* 0x001fc800078e28ff */
[----:B------:R-:W-:-:S04]  /*0080*/  SHF.L.U32 R4, R3, 0x2, RZ ;  /* 0x0000000203047819 */ /* 0x000fc800000006ff */
[----:B-1----:R-:W-:-:S13]  /*0090*/  ISETP.GE.AND P0, PT, R4, UR4, PT ;  /* 0x0000000404007c0c */ /* 0x002fda000bf06270 */
[----:B--2---:R-:W-:Y:S05]  /*00a0*/  @P0 BRA `(.L_x_1) ;  /* 0x0000000000580947 */ /* 0x004fea0003800000 */
[----:B------:R-:W0:Y:S01]  /*00b0*/  LDC R18, c[0x0][0x370] ;  /* 0x0000dc00ff127b82 */ /* 0x000e220000000800 */
[----:B------:R-:W-:Y:S01]  /*00c0*/  MOV R15, R4 ;  /* 0x00000004000f7202 */ /* 0x000fe20000000f00 */
[----:B------:R-:W-:-:S06]  /*00d0*/  IMAD.MOV.U32 R17, RZ, RZ, RZ ;  /* 0x000000ffff117224 */ /* 0x000fcc00078e00ff */
[----:B------:R-:W1:Y:S08]  /*00e0*/  LDC.64 R2, c[0x0][0x380] ;  /* 0x0000e000ff027b82 */ /* 0x000e700000000a00 */
[----:B------:R-:W2:Y:S02]  /*00f0*/  LDC.64 R12, c[0x0][0x388] ;  /* 0x0000e200ff0c7b82 */ /* 0x000ea40000000a00 */
.L_x_2:
[----:B-1----:R-:W-:-:S04]  /*0100*/  IMAD.WIDE R4, R15, 0x4, R2 ;  /* 0x000000040f047825 */ /* 0x002fc800078e0202 */
[C---:B--2---:R-:W-:Y:S02]  /*0110*/  IMAD.WIDE R8, R15.reuse, 0x4, R12 ;  /* 0x000000040f087825 */ /* 0x044fe400078e020c */
[----:B------:R-:W2:Y:S04]  /*0120*/  LDG.E.128 R4, desc[UR6][R4.64] ;  /* 0x0000000604047981 */ /* 0x000ea8000c1e1d00 */
[----:B------:R-:W2:Y:S01]  /*0130*/  LDG.E.128 R8, desc[UR6][R8.64] ;  /* 0x0000000608087981 */ /* 0x000ea2000c1e1d00 */
[C---:B------:R-:W-:Y:S01]  /*0140*/  IADD3 R14, PT, PT, R15.reuse, 0x1, RZ ;  /* 0x000000010f0e7810 */ /* 0x040fe20007ffe0ff */
[----:B------:R-:W-:-:S03]  /*0150*/  VIADD R16, R15, 0x2 ;  /* 0x000000020f107836 */ /* 0x000fc60000000000 */
[----:B------:R-:W-:Y:S02]  /*0160*/  ISETP.GE.AND P1, PT, R14, UR4, PT ;  /* 0x000000040e007c0c */ /* 0x000fe4000bf26270 */
[----:B------:R-:W-:Y:S01]  /*0170*/  IADD3 R14, PT, PT, R15, 0x3, RZ ;  /* 0x000000030f0e7810 */ /* 0x000fe20007ffe0ff */
[----:B0-----:R-:W-:Y:S01]  /*0180*/  IMAD R15, R18, 0x80, R15 ;  /* 0x00000080120f7824 */ /* 0x001fe200078e020f */
[----:B------:R-:W-:Y:S02]  /*0190*/  ISETP.GE.AND P2, PT, R16, UR4, PT ;  /* 0x0000000410007c0c */ /* 0x000fe4000bf46270 */
[----:B------:R-:W-:Y:S01]  /*01a0*/  ISETP.GE.AND P0, PT, R14, UR4, PT ;  /* 0x000000040e007c0c */ /* 0x000fe2000bf06270 */
[----:B--2---:R-:W-:-:S06]  /*01b0*/  FFMA R17, R4, R8, R17 ;  /* 0x0000000804117223 */ /* 0x004fcc0000000011 */
[----:B------:R-:W-:Y:S01]  /*01c0*/  @!P1 FFMA R17, R5, R9, R17 ;  /* 0x0000000905119223 */ /* 0x000fe20000000011 */
[----:B------:R-:W-:-:S03]  /*01d0*/  ISETP.GE.AND P1, PT, R15, UR4, PT ;  /* 0x000000040f007c0c */ /* 0x000fc6000bf26270 */
[----:B------:R-:W-:-:S04]  /*01e0*/  @!P2 FFMA R17, R6, R10, R17 ;  /* 0x0000000a0611a223 */ /* 0x000fc80000000011 */
[----:B------:R-:W-:-:S06]  /*01f0*/  @!P0 FFMA R17, R7, R11, R17 ;  /* 0x0000000b07118223 */ /* 0x000fcc0000000011 */
[----:B------:R-:W-:Y:S05]  /*0200*/  @!P1 BRA `(.L_x_2) ;  /* 0xfffffffc00bc9947 */ /* 0x000fea000383ffff */
.L_x_1:
[----:B------:R-:W-:Y:S05]  /*0210*/  BSYNC.RECONVERGENT B0 ;  /* 0x0000000000007941 */ /* 0x000fea0003800200 */
.L_x_0:
[----:B------:R-:W0:Y:S01]  /*0220*/  SHFL.BFLY PT, R2, R17, 0x10, 0x1f ;  /* 0x0e001f0011027f89 */ /* 0x000e2200000e0000 */
[C---:B------:R-:W-:Y:S02]  /*0230*/  LOP3.LUT P0, RZ, R0.reuse, 0x1f, RZ, 0xc0, !PT ;  /* 0x0000001f00ff7812 */ /* 0x040fe4000780c0ff */
[----:B------:R-:W-:-:S11]  /*0240*/  ISETP.NE.AND P1, PT, R0, RZ, PT ;  /* 0x000000ff0000720c */ /* 0x000fd60003f25270 */
[----:B------:R-:W1:Y:S01]  /*0250*/  @!P0 S2R R8, SR_CgaCtaId ;  /* 0x0000000000088919 */ /* 0x000e620000008800 */
[----:B------:R-:W-:Y:S01]  /*0260*/  @!P0 MOV R7, 0x400 ;  /* 0x0000040000078802 */ /* 0x000fe20000000f00 */
[----:B0-----:R-:W-:-:S05]  /*0270*/  FADD R2, R2, R17 ;  /* 0x0000001102027221 */ /* 0x001fca0000000000 */
[----:B------:R-:W0:Y:S01]  /*0280*/  SHFL.BFLY PT, R3, R2, 0x8, 0x1f ;  /* 0x0d001f0002037f89 */ /* 0x000e2200000e0000 */
[----:B-1----:R-:W-:-:S04]  /*0290*/  @!P0 LEA R7, R8, R7, 0x18 ;  /* 0x0000000708078211 */ /* 0x002fc800078ec0ff */
[----:B------:R-:W-:Y:S01]  /*02a0*/  @!P0 LEA.HI R7, R0, R7, RZ, 0x1d ;  /* 0x0000000700078211 */ /* 0x000fe200078fe8ff */
[----:B0-----:R-:W-:-:S05]  /*02b0*/  FADD R3, R2, R3 ;  /* 0x0000000302037221 */ /* 0x001fca0000000000 */
[----:B------:R-:W0:Y:S02]  /*02c0*/  SHFL.BFLY PT, R4, R3, 0x4, 0x1f ;  /* 0x0c801f0003047f89 */ /* 0x000e2400000e0000 */
[----:B0-----:R-:W-:-:S05]  /*02d0*/  FADD R4, R3, R4 ;  /* 0x0000000403047221 */ /* 0x001fca0000000000 */
[----:B------:R-:W0:Y:S02]  /*02e0*/  SHFL.BFLY PT, R5, R4, 0x2, 0x1f ;  /* 0x0c401f0004057f89 */ /* 0x000e2400000e0000 */
[----:B0-----:R-:W-:-:S05]  /*02f0*/  FADD R5, R4, R5 ;  /* 0x0000000504057221 */ /* 0x001fca0000000000 */
[----:B------:R-:W0:Y:S02]  /*0300*/  SHFL.BFLY PT, R6, R5, 0x1, 0x1f ;  /* 0x0c201f0005067f89 */ /* 0x000e2400000e0000 */
[----:B0-----:R-:W-:-:S05]  /*0310*/  FADD R6, R5, R6 ;  /* 0x0000000605067221 */ /* 0x001fca0000000000 */
[----:B------:R0:W-:Y:S01]  /*0320*/  @!P0 STS [R7], R6 ;  /* 0x0000000607008388 */ /* 0x0001e20000000800 */
[----:B------:R-:W-:Y:S06]  /*0330*/  BAR.SYNC.DEFER_BLOCKING 0x0 ;  /* 0x0000000000007b1d */ /* 0x000fec0000010000 */
[----:B------:R-:W-:Y:S05]  /*0340*/  @P1 EXIT ;  /* 0x000000000000194d */ /* 0x000fea0003800000 */
[----:B------:R-:W1:Y:S01]  /*0350*/  S2UR UR5, SR_CgaCtaId ;  /* 0x00000000000579c3 */ /* 0x000e620000008800 */
[----:B------:R-:W-:-:S07]  /*0360*/  UMOV UR4, 0x400 ;  /* 0x0000040000047882 */ /* 0x000fce0000000000 */
[----:B------:R-:W2:Y:S01]  /*0370*/  LDC.64 R2, c[0x0][0x390] ;  /* 0x0000e400ff027b82 */ /* 0x000ea20000000a00 */
[----:B-1----:R-:W-:-:S09]  /*0380*/  ULEA UR4, UR5, UR4, 0x18 ;  /* 0x0000000405047291 */ /* 0x002fd2000f8ec0ff */
[----:B------:R-:W2:Y:S04]  /*0390*/  LDS R5, [UR4] ;  /* 0x00000004ff057984 */ /* 0x000ea80008000800 */
[----:B--2---:R-:W-:Y:S01]  /*03a0*/  REDG.E.ADD.F32.FTZ.RN.STRONG.GPU desc[UR6][R2.64], R5 ;  /* 0x00000005020079a6 */ /* 0x004fe2000c12f306 */
[----:B------:R-:W-:Y:S05]  /*03b0*/  EXIT ;  /* 0x000000000000794d */ /* 0x000fea0003800000 */
.L_x_3:
[----:B------:R-:W-:-:S00]  /*03c0*/  BRA `(.L_x_3) ;  /* 0xfffffffc00fc7947 */ /* 0x000fc0000383ffff */
[----:B------:R-:W-:-:S00]  /*03d0*/  NOP ;  /* 0x0000000000007918 */ /* 0x000fc00000000000 */
        /* <DEDUP_REMOVED lines=10> */
.L_x_4:


//--------------------- .nv.shared._Z8dot_vec4ILi32EEvPfS0_S0_i --------------------------
	.section	.nv.shared._Z8dot_vec4ILi32EEvPfS0_S0_i,"aw",@nobits
	.sectionflags	@""
	.align	4
.nv.shared._Z8dot_vec4ILi32EEvPfS0_S0_i:
	.zero		1028


//--------------------- .nv.shared.reserved.0     --------------------------
	.section	.nv.shared.reserved.0,"aw",@nobits
	.weak		__nv_reservedSMEM_offset_0_alias
	.size		__nv_reservedSMEM_offset_0_alias, 0, 64
	.other		__nv_reservedSMEM_offset_0_alias,@"STO_CUDA_RESERVED_SHARED STV_DEFAULT"
__nv_reservedSMEM_offset_0_alias:
	.zero		0
	.zero		64


//--------------------- .nv.constant0._Z8dot_vec4ILi32EEvPfS0_S0_i --------------------------
	.section	.nv.constant0._Z8dot_vec4ILi32EEvPfS0_S0_i,"a",@progbits
	.sectionflags	@""
	.align	4
.nv.constant0._Z8dot_vec4ILi32EEvPfS0_S0_i:
	.zero		924


//--------------------- SYMBOLS --------------------------

	.type		.nv.reservedSmem.offset0,@object
	.size		.nv.reservedSmem.offset0,0x4
	.type		.nv.reservedSmem.cap,@object
	.size		.nv.reservedSmem.cap,0x4
